//
// Generated by NVIDIA NVVM Compiler
//
// Compiler Build ID: CL-36424714
// Cuda compilation tools, release 13.0, V13.0.88
// Based on NVVM 20.0.0
//

.version 9.0
.target sm_100
.address_size 64

	// .globl	_Z7vecInitPff

.visible .entry _Z7vecInitPff(
	.param .u64 .ptr .align 1 _Z7vecInitPff_param_0,
	.param .f32 _Z7vecInitPff_param_1
)
{
	.reg .b32 	%r<5>;
	.reg .b32 	%f<2>;
	.reg .b64 	%rd<5>;

	ld.param.u64 	%rd1, [_Z7vecInitPff_param_0];
	ld.param.f32 	%f1, [_Z7vecInitPff_param_1];
	cvta.to.global.u64 	%rd2, %rd1;
	mov.u32 	%r1, %ctaid.x;
	mov.u32 	%r2, %ntid.x;
	mov.u32 	%r3, %tid.x;
	mad.lo.s32 	%r4, %r1, %r2, %r3;
	mul.wide.u32 	%rd3, %r4, 4;
	add.s64 	%rd4, %rd2, %rd3;
	st.global.f32 	[%rd4], %f1;
	ret;

}
	// .globl	_Z6vecAddPfS_S_
.visible .entry _Z6vecAddPfS_S_(
	.param .u64 .ptr .align 1 _Z6vecAddPfS_S__param_0,
	.param .u64 .ptr .align 1 _Z6vecAddPfS_S__param_1,
	.param .u64 .ptr .align 1 _Z6vecAddPfS_S__param_2
)
{
	.reg .b32 	%r<5>;
	.reg .b32 	%f<4>;
	.reg .b64 	%rd<11>;

	ld.param.u64 	%rd1, [_Z6vecAddPfS_S__param_0];
	ld.param.u64 	%rd2, [_Z6vecAddPfS_S__param_1];
	ld.param.u64 	%rd3, [_Z6vecAddPfS_S__param_2];
	cvta.to.global.u64 	%rd4, %rd3;
	cvta.to.global.u64 	%rd5, %rd2;
	cvta.to.global.u64 	%rd6, %rd1;
	mov.u32 	%r1, %ctaid.x;
	mov.u32 	%r2, %ntid.x;
	mov.u32 	%r3, %tid.x;
	mad.lo.s32 	%r4, %r1, %r2, %r3;
	mul.wide.u32 	%rd7, %r4, 4;
	add.s64 	%rd8, %rd6, %rd7;
	ld.global.f32 	%f1, [%rd8];
	add.s64 	%rd9, %rd5, %rd7;
	ld.global.f32 	%f2, [%rd9];
	add.f32 	%f3, %f1, %f2;
	add.s64 	%rd10, %rd4, %rd7;
	st.global.f32 	[%rd10], %f3;
	ret;

}
	// .globl	_Z11vecMultiplyPfS_S_
.visible .entry _Z11vecMultiplyPfS_S_(
	.param .u64 .ptr .align 1 _Z11vecMultiplyPfS_S__param_0,
	.param .u64 .ptr .align 1 _Z11vecMultiplyPfS_S__param_1,
	.param .u64 .ptr .align 1 _Z11vecMultiplyPfS_S__param_2
)
{
	.reg .b32 	%r<5>;
	.reg .b32 	%f<4>;
	.reg .b64 	%rd<11>;

	ld.param.u64 	%rd1, [_Z11vecMultiplyPfS_S__param_0];
	ld.param.u64 	%rd2, [_Z11vecMultiplyPfS_S__param_1];
	ld.param.u64 	%rd3, [_Z11vecMultiplyPfS_S__param_2];
	cvta.to.global.u64 	%rd4, %rd3;
	cvta.to.global.u64 	%rd5, %rd2;
	cvta.to.global.u64 	%rd6, %rd1;
	mov.u32 	%r1, %ctaid.x;
	mov.u32 	%r2, %ntid.x;
	mov.u32 	%r3, %tid.x;
	mad.lo.s32 	%r4, %r1, %r2, %r3;
	mul.wide.u32 	%rd7, %r4, 4;
	add.s64 	%rd8, %rd6, %rd7;
	ld.global.f32 	%f1, [%rd8];
	add.s64 	%rd9, %rd5, %rd7;
	ld.global.f32 	%f2, [%rd9];
	mul.f32 	%f3, %f1, %f2;
	add.s64 	%rd10, %rd4, %rd7;
	st.global.f32 	[%rd10], %f3;
	ret;

}
	// .globl	_Z17vecMultiplyAndAddPfS_S_S_
.visible .entry _Z17vecMultiplyAndAddPfS_S_S_(
	.param .u64 .ptr .align 1 _Z17vecMultiplyAndAddPfS_S_S__param_0,
	.param .u64 .ptr .align 1 _Z17vecMultiplyAndAddPfS_S_S__param_1,
	.param .u64 .ptr .align 1 _Z17vecMultiplyAndAddPfS_S_S__param_2,
	.param .u64 .ptr .align 1 _Z17vecMultiplyAndAddPfS_S_S__param_3
)
{
	.reg .b32 	%r<5>;
	.reg .b32 	%f<6>;
	.reg .b64 	%rd<14>;

	ld.param.u64 	%rd1, [_Z17vecMultiplyAndAddPfS_S_S__param_0];
	ld.param.u64 	%rd2, [_Z17vecMultiplyAndAddPfS_S_S__param_1];
	ld.param.u64 	%rd3, [_Z17vecMultiplyAndAddPfS_S_S__param_2];
	ld.param.u64 	%rd4, [_Z17vecMultiplyAndAddPfS_S_S__param_3];
	cvta.to.global.u64 	%rd5, %rd4;
	cvta.to.global.u64 	%rd6, %rd3;
	cvta.to.global.u64 	%rd7, %rd2;
	cvta.to.global.u64 	%rd8, %rd1;
	mov.u32 	%r1, %ctaid.x;
	mov.u32 	%r2, %ntid.x;
	mov.u32 	%r3, %tid.x;
	mad.lo.s32 	%r4, %r1, %r2, %r3;
	mul.wide.u32 	%rd9, %r4, 4;
	add.s64 	%rd10, %rd8, %rd9;
	ld.global.f32 	%f1, [%rd10];
	add.s64 	%rd11, %rd7, %rd9;
	ld.global.f32 	%f2, [%rd11];
	add.f32 	%f3, %f1, %f2;
	add.s64 	%rd12, %rd6, %rd9;
	ld.global.f32 	%f4, [%rd12];
	mul.f32 	%f5, %f3, %f4;
	add.s64 	%rd13, %rd5, %rd9;
	st.global.f32 	[%rd13], %f5;
	ret;

}


// ===== COMPILED SASS (sm_100) =====

	.target	sm_100

	.elftype	@"ET_EXEC"


//--------------------- .note.nv.tkinfo           --------------------------
	.section	.note.nv.tkinfo,"",@"SHT_NOTE"
	.sectionflags	@"SHF_NOTE_NV_TKINFO"
	.tkinfo
        /*0018*/ 	.word	0x00000002
        /*0030*/ 	.string	""
        /*0030*/ 	.string	"ptxas"
        /*0030*/ 	.string	"Cuda compilation tools, release 13.0, V13.0.88"
        /*0030*/ 	.string	"Build cuda_13.0.r13.0/compiler.36424714_0"
        /*0030*/ 	.string	"-arch sm_100 -m 64 "



//--------------------- .note.nv.cuinfo           --------------------------
	.section	.note.nv.cuinfo,"",@"SHT_NOTE"
	.sectionflags	@"SHF_NOTE_NV_CUINFO"
        /*0018*/ 	.short	0x0002
        /*001a*/ 	.short	0x0064
        /*001c*/ 	.short	0x0082
	.zero		2


//--------------------- .nv.info                  --------------------------
	.section	.nv.info,"",@"SHT_CUDA_INFO"
	.align	4


	//----- nvinfo : EIATTR_REGCOUNT
	.align		4
        /*0000*/ 	.byte	0x04, 0x2f
        /*0002*/ 	.short	(.L_1 - .L_0)
	.align		4
.L_0:
        /*0004*/ 	.word	index@(_Z7vecInitPff)
        /*0008*/ 	.word	0x0000000a


	//----- nvinfo : EIATTR_FRAME_SIZE
	.align		4
.L_1:
        /*000c*/ 	.byte	0x04, 0x11
        /*000e*/ 	.short	(.L_3 - .L_2)
	.align		4
.L_2:
        /*0010*/ 	.word	index@(_Z7vecInitPff)
        /*0014*/ 	.word	0x00000000


	//----- nvinfo : EIATTR_REGCOUNT
	.align		4
.L_3:
        /*0018*/ 	.byte	0x04, 0x2f
        /*001a*/ 	.short	(.L_5 - .L_4)
	.align		4
.L_4:
        /*001c*/ 	.word	index@(_Z6vecAddPfS_S_)
        /*0020*/ 	.word	0x0000000c


	//----- nvinfo : EIATTR_FRAME_SIZE
	.align		4
.L_5:
        /*0024*/ 	.byte	0x04, 0x11
        /*0026*/ 	.short	(.L_7 - .L_6)
	.align		4
.L_6:
        /*0028*/ 	.word	index@(_Z6vecAddPfS_S_)
        /*002c*/ 	.word	0x00000000


	//----- nvinfo : EIATTR_REGCOUNT
	.align		4
.L_7:
        /*0030*/ 	.byte	0x04, 0x2f
        /*0032*/ 	.short	(.L_9 - .L_8)
	.align		4
.L_8:
        /*0034*/ 	.word	index@(_Z11vecMultiplyPfS_S_)
        /*0038*/ 	.word	0x0000000c


	//----- nvinfo : EIATTR_FRAME_SIZE
	.align		4
.L_9:
        /*003c*/ 	.byte	0x04, 0x11
        /*003e*/ 	.short	(.L_11 - .L_10)
	.align		4
.L_10:
        /*0040*/ 	.word	index@(_Z11vecMultiplyPfS_S_)
        /*0044*/ 	.word	0x00000000


	//----- nvinfo : EIATTR_REGCOUNT
	.align		4
.L_11:
        /*0048*/ 	.byte	0x04, 0x2f
        /*004a*/ 	.short	(.L_13 - .L_12)
	.align		4
.L_12:
        /*004c*/ 	.word	index@(_Z17vecMultiplyAndAddPfS_S_S_)
        /*0050*/ 	.word	0x0000000e


	//----- nvinfo : EIATTR_FRAME_SIZE
	.align		4
.L_13:
        /*0054*/ 	.byte	0x04, 0x11
        /*0056*/ 	.short	(.L_15 - .L_14)
	.align		4
.L_14:
        /*0058*/ 	.word	index@(_Z17vecMultiplyAndAddPfS_S_S_)
        /*005c*/ 	.word	0x00000000


	//----- nvinfo : EIATTR_MIN_STACK_SIZE
	.align		4
.L_15:
        /*0060*/ 	.byte	0x04, 0x12
        /*0062*/ 	.short	(.L_17 - .L_16)
	.align		4
.L_16:
        /*0064*/ 	.word	index@(_Z17vecMultiplyAndAddPfS_S_S_)
        /*0068*/ 	.word	0x00000000


	//----- nvinfo : EIATTR_MIN_STACK_SIZE
	.align		4
.L_17:
        /*006c*/ 	.byte	0x04, 0x12
        /*006e*/ 	.short	(.L_19 - .L_18)
	.align		4
.L_18:
        /*0070*/ 	.word	index@(_Z11vecMultiplyPfS_S_)
        /*0074*/ 	.word	0x00000000


	//----- nvinfo : EIATTR_MIN_STACK_SIZE
	.align		4
.L_19:
        /*0078*/ 	.byte	0x04, 0x12
        /*007a*/ 	.short	(.L_21 - .L_20)
	.align		4
.L_20:
        /*007c*/ 	.word	index@(_Z6vecAddPfS_S_)
        /*0080*/ 	.word	0x00000000


	//----- nvinfo : EIATTR_MIN_STACK_SIZE
	.align		4
.L_21:
        /*0084*/ 	.byte	0x04, 0x12
        /*0086*/ 	.short	(.L_23 - .L_22)
	.align		4
.L_22:
        /*0088*/ 	.word	index@(_Z7vecInitPff)
        /*008c*/ 	.word	0x00000000
.L_23:


//--------------------- .nv.compat                --------------------------
	.section	.nv.compat,"",@"SHT_CUDA_COMPAT_INFO"
	.align	4
        /*0000*/ 	.byte	0x02, 0x09, 0x00, 0x00, 0x02, 0x02, 0x01, 0x00, 0x02, 0x05, 0x05, 0x00, 0x03, 0x07, 0x01, 0x01
        /*0010*/ 	.byte	0x02, 0x03, 0x00, 0x00, 0x02, 0x06, 0x01, 0x00, 0x04, 0x0b, 0x08, 0x00, 0x09, 0x00, 0x00, 0x00
        /*0020*/ 	.byte	0x00, 0x00, 0x00, 0x00


//--------------------- .nv.info._Z17vecMultiplyAndAddPfS_S_S_ --------------------------
	.section	.nv.info._Z17vecMultiplyAndAddPfS_S_S_,"",@"SHT_CUDA_INFO"
	.sectionflags	@""
	.align	4


	//----- nvinfo : EIATTR_CUDA_API_VERSION
	.align		4
        /*0000*/ 	.byte	0x04, 0x37
        /*0002*/ 	.short	(.L_25 - .L_24)
.L_24:
        /*0004*/ 	.word	0x00000082


	//----- nvinfo : EIATTR_KPARAM_INFO
	.align		4
.L_25:
        /*0008*/ 	.byte	0x04, 0x17
        /*000a*/ 	.short	(.L_27 - .L_26)
.L_26:
        /*000c*/ 	.word	0x00000000
        /*0010*/ 	.short	0x0003
        /*0012*/ 	.short	0x0018
        /*0014*/ 	.byte	0x00, 0xf5, 0x21, 0x00


	//----- nvinfo : EIATTR_KPARAM_INFO
	.align		4
.L_27:
        /*0018*/ 	.byte	0x04, 0x17
        /*001a*/ 	.short	(.L_29 - .L_28)
.L_28:
        /*001c*/ 	.word	0x00000000
        /*0020*/ 	.short	0x0002
        /*0022*/ 	.short	0x0010
        /*0024*/ 	.byte	0x00, 0xf5, 0x21, 0x00


	//----- nvinfo : EIATTR_KPARAM_INFO
	.align		4
.L_29:
        /*0028*/ 	.byte	0x04, 0x17
        /*002a*/ 	.short	(.L_31 - .L_30)
.L_30:
        /*002c*/ 	.word	0x00000000
        /*0030*/ 	.short	0x0001
        /*0032*/ 	.short	0x0008
        /*0034*/ 	.byte	0x00, 0xf5, 0x21, 0x00


	//----- nvinfo : EIATTR_KPARAM_INFO
	.align		4
.L_31:
        /*0038*/ 	.byte	0x04, 0x17
        /*003a*/ 	.short	(.L_33 - .L_32)
.L_32:
        /*003c*/ 	.word	0x00000000
        /*0040*/ 	.short	0x0000
        /*0042*/ 	.short	0x0000
        /*0044*/ 	.byte	0x00, 0xf5, 0x21, 0x00


	//----- nvinfo : EIATTR_SPARSE_MMA_MASK
	.align		4
.L_33:
        /*0048*/ 	.byte	0x03, 0x50
        /*004a*/ 	.short	0x0000


	//----- nvinfo : EIATTR_MAXREG_COUNT
	.align		4
        /*004c*/ 	.byte	0x03, 0x1b
        /*004e*/ 	.short	0x00ff


	//----- nvinfo : EIATTR_MERCURY_ISA_VERSION
	.align		4
        /*0050*/ 	.byte	0x03, 0x5f
        /*0052*/ 	.short	0x0101


	//----- nvinfo : EIATTR_VRC_CTA_INIT_COUNT
	.align		4
        /*0054*/ 	.byte	0x02, 0x4a
	.zero		1
	.zero		1


	//----- nvinfo : EIATTR_EXIT_INSTR_OFFSETS
	.align		4
        /*0058*/ 	.byte	0x04, 0x1c
        /*005a*/ 	.short	(.L_35 - .L_34)


	//   ....[0]....
.L_34:
        /*005c*/ 	.word	0x00000140


	//----- nvinfo : EIATTR_CBANK_PARAM_SIZE
	.align		4
.L_35:
        /*0060*/ 	.byte	0x03, 0x19
        /*0062*/ 	.short	0x0020


	//----- nvinfo : EIATTR_PARAM_CBANK
	.align		4
        /*0064*/ 	.byte	0x04, 0x0a
        /*0066*/ 	.short	(.L_37 - .L_36)
	.align		4
.L_36:
        /*0068*/ 	.word	index@(.nv.constant0._Z17vecMultiplyAndAddPfS_S_S_)
        /*006c*/ 	.short	0x0380
        /*006e*/ 	.short	0x0020


	//----- nvinfo : EIATTR_SW_WAR
	.align		4
.L_37:
        /*0070*/ 	.byte	0x04, 0x36
        /*0072*/ 	.short	(.L_39 - .L_38)
.L_38:
        /*0074*/ 	.word	0x00000008
.L_39:


//--------------------- .nv.info._Z11vecMultiplyPfS_S_ --------------------------
	.section	.nv.info._Z11vecMultiplyPfS_S_,"",@"SHT_CUDA_INFO"
	.sectionflags	@""
	.align	4


	//----- nvinfo : EIATTR_CUDA_API_VERSION
	.align		4
        /*0000*/ 	.byte	0x04, 0x37
        /*0002*/ 	.short	(.L_41 - .L_40)
.L_40:
        /*0004*/ 	.word	0x00000082


	//----- nvinfo : EIATTR_KPARAM_INFO
	.align		4
.L_41:
        /*0008*/ 	.byte	0x04, 0x17
        /*000a*/ 	.short	(.L_43 - .L_42)
.L_42:
        /*000c*/ 	.word	0x00000000
        /*0010*/ 	.short	0x0002
        /*0012*/ 	.short	0x0010
        /*0014*/ 	.byte	0x00, 0xf5, 0x21, 0x00


	//----- nvinfo : EIATTR_KPARAM_INFO
	.align		4
.L_43:
        /*0018*/ 	.byte	0x04, 0x17
        /*001a*/ 	.short	(.L_45 - .L_44)
.L_44:
        /*001c*/ 	.word	0x00000000
        /*0020*/ 	.short	0x0001
        /*0022*/ 	.short	0x0008
        /*0024*/ 	.byte	0x00, 0xf5, 0x21, 0x00


	//----- nvinfo : EIATTR_KPARAM_INFO
	.align		4
.L_45:
        /*0028*/ 	.byte	0x04, 0x17
        /*002a*/ 	.short	(.L_47 - .L_46)
.L_46:
        /*002c*/ 	.word	0x00000000
        /*0030*/ 	.short	0x0000
        /*0032*/ 	.short	0x0000
        /*0034*/ 	.byte	0x00, 0xf5, 0x21, 0x00


	//----- nvinfo : EIATTR_SPARSE_MMA_MASK
	.align		4
.L_47:
        /*0038*/ 	.byte	0x03, 0x50
        /*003a*/ 	.short	0x0000


	//----- nvinfo : EIATTR_MAXREG_COUNT
	.align		4
        /*003c*/ 	.byte	0x03, 0x1b
        /*003e*/ 	.short	0x00ff


	//----- nvinfo : EIATTR_MERCURY_ISA_VERSION
	.align		4
        /*0040*/ 	.byte	0x03, 0x5f
        /*0042*/ 	.short	0x0101


	//----- nvinfo : EIATTR_VRC_CTA_INIT_COUNT
	.align		4
        /*0044*/ 	.byte	0x02, 0x4a
	.zero		1
	.zero		1


	//----- nvinfo : EIATTR_EXIT_INSTR_OFFSETS
	.align		4
        /*0048*/ 	.byte	0x04, 0x1c
        /*004a*/ 	.short	(.L_49 - .L_48)


	//   ....[0]....
.L_48:
        /*004c*/ 	.word	0x00000100


	//----- nvinfo : EIATTR_CBANK_PARAM_SIZE
	.align		4
.L_49:
        /*0050*/ 	.byte	0x03, 0x19
        /*0052*/ 	.short	0x0018


	//----- nvinfo : EIATTR_PARAM_CBANK
	.align		4
        /*0054*/ 	.byte	0x04, 0x0a
        /*0056*/ 	.short	(.L_51 - .L_50)
	.align		4
.L_50:
        /*0058*/ 	.word	index@(.nv.constant0._Z11vecMultiplyPfS_S_)
        /*005c*/ 	.short	0x0380
        /*005e*/ 	.short	0x0018


	//----- nvinfo : EIATTR_SW_WAR
	.align		4
.L_51:
        /*0060*/ 	.byte	0x04, 0x36
        /*0062*/ 	.short	(.L_53 - .L_52)
.L_52:
        /*0064*/ 	.word	0x00000008
.L_53:


//--------------------- .nv.info._Z6vecAddPfS_S_  --------------------------
	.section	.nv.info._Z6vecAddPfS_S_,"",@"SHT_CUDA_INFO"
	.sectionflags	@""
	.align	4


	//----- nvinfo : EIATTR_CUDA_API_VERSION
	.align		4
        /*0000*/ 	.byte	0x04, 0x37
        /*0002*/ 	.short	(.L_55 - .L_54)
.L_54:
        /*0004*/ 	.word	0x00000082


	//----- nvinfo : EIATTR_KPARAM_INFO
	.align		4
.L_55:
        /*0008*/ 	.byte	0x04, 0x17
        /*000a*/ 	.short	(.L_57 - .L_56)
.L_56:
        /*000c*/ 	.word	0x00000000
        /*0010*/ 	.short	0x0002
        /*0012*/ 	.short	0x0010
        /*0014*/ 	.byte	0x00, 0xf5, 0x21, 0x00


	//----- nvinfo : EIATTR_KPARAM_INFO
	.align		4
.L_57:
        /*0018*/ 	.byte	0x04, 0x17
        /*001a*/ 	.short	(.L_59 - .L_58)
.L_58:
        /*001c*/ 	.word	0x00000000
        /*0020*/ 	.short	0x0001
        /*0022*/ 	.short	0x0008
        /*0024*/ 	.byte	0x00, 0xf5, 0x21, 0x00


	//----- nvinfo : EIATTR_KPARAM_INFO
	.align		4
.L_59:
        /*0028*/ 	.byte	0x04, 0x17
        /*002a*/ 	.short	(.L_61 - .L_60)
.L_60:
        /*002c*/ 	.word	0x00000000
        /*0030*/ 	.short	0x0000
        /*0032*/ 	.short	0x0000
        /*0034*/ 	.byte	0x00, 0xf5, 0x21, 0x00


	//----- nvinfo : EIATTR_SPARSE_MMA_MASK
	.align		4
.L_61:
        /*0038*/ 	.byte	0x03, 0x50
        /*003a*/ 	.short	0x0000


	//----- nvinfo : EIATTR_MAXREG_COUNT
	.align		4
        /*003c*/ 	.byte	0x03, 0x1b
        /*003e*/ 	.short	0x00ff


	//----- nvinfo : EIATTR_MERCURY_ISA_VERSION
	.align		4
        /*0040*/ 	.byte	0x03, 0x5f
        /*0042*/ 	.short	0x0101


	//----- nvinfo : EIATTR_VRC_CTA_INIT_COUNT
	.align		4
        /*0044*/ 	.byte	0x02, 0x4a
	.zero		1
	.zero		1


	//----- nvinfo : EIATTR_EXIT_INSTR_OFFSETS
	.align		4
        /*0048*/ 	.byte	0x04, 0x1c
        /*004a*/ 	.short	(.L_63 - .L_62)


	//   ....[0]....
.L_62:
        /*004c*/ 	.word	0x00000100


	//----- nvinfo : EIATTR_CBANK_PARAM_SIZE
	.align		4
.L_63:
        /*0050*/ 	.byte	0x03, 0x19
        /*0052*/ 	.short	0x0018


	//----- nvinfo : EIATTR_PARAM_CBANK
	.align		4
        /*0054*/ 	.byte	0x04, 0x0a
        /*0056*/ 	.short	(.L_65 - .L_64)
	.align		4
.L_64:
        /*0058*/ 	.word	index@(.nv.constant0._Z6vecAddPfS_S_)
        /*005c*/ 	.short	0x0380
        /*005e*/ 	.short	0x0018


	//----- nvinfo : EIATTR_SW_WAR
	.align		4
.L_65:
        /*0060*/ 	.byte	0x04, 0x36
        /*0062*/ 	.short	(.L_67 - .L_66)
.L_66:
        /*0064*/ 	.word	0x00000008
.L_67:


//--------------------- .nv.info._Z7vecInitPff    --------------------------
	.section	.nv.info._Z7vecInitPff,"",@"SHT_CUDA_INFO"
	.sectionflags	@""
	.align	4


	//----- nvinfo : EIATTR_CUDA_API_VERSION
	.align		4
        /*0000*/ 	.byte	0x04, 0x37
        /*0002*/ 	.short	(.L_69 - .L_68)
.L_68:
        /*0004*/ 	.word	0x00000082


	//----- nvinfo : EIATTR_KPARAM_INFO
	.align		4
.L_69:
        /*0008*/ 	.byte	0x04, 0x17
        /*000a*/ 	.short	(.L_71 - .L_70)
.L_70:
        /*000c*/ 	.word	0x00000000
        /*0010*/ 	.short	0x0001
        /*0012*/ 	.short	0x0008
        /*0014*/ 	.byte	0x00, 0xf0, 0x11, 0x00


	//----- nvinfo : EIATTR_KPARAM_INFO
	.align		4
.L_71:
        /*0018*/ 	.byte	0x04, 0x17
        /*001a*/ 	.short	(.L_73 - .L_72)
.L_72:
        /*001c*/ 	.word	0x00000000
        /*0020*/ 	.short	0x0000
        /*0022*/ 	.short	0x0000
        /*0024*/ 	.byte	0x00, 0xf5, 0x21, 0x00


	//----- nvinfo : EIATTR_SPARSE_MMA_MASK
	.align		4
.L_73:
        /*0028*/ 	.byte	0x03, 0x50
        /*002a*/ 	.short	0x0000


	//----- nvinfo : EIATTR_MAXREG_COUNT
	.align		4
        /*002c*/ 	.byte	0x03, 0x1b
        /*002e*/ 	.short	0x00ff


	//----- nvinfo : EIATTR_MERCURY_ISA_VERSION
	.align		4
        /*0030*/ 	.byte	0x03, 0x5f
        /*0032*/ 	.short	0x0101


	//----- nvinfo : EIATTR_VRC_CTA_INIT_COUNT
	.align		4
        /*0034*/ 	.byte	0x02, 0x4a
	.zero		1
	.zero		1


	//----- nvinfo : EIATTR_EXIT_INSTR_OFFSETS
	.align		4
        /*0038*/ 	.byte	0x04, 0x1c
        /*003a*/ 	.short	(.L_75 - .L_74)


	//   ....[0]....
.L_74:
        /*003c*/ 	.word	0x000000a0


	//----- nvinfo : EIATTR_CBANK_PARAM_SIZE
	.align		4
.L_75:
        /*0040*/ 	.byte	0x03, 0x19
        /*0042*/ 	.short	0x000c


	//----- nvinfo : EIATTR_PARAM_CBANK
	.align		4
        /*0044*/ 	.byte	0x04, 0x0a
        /*0046*/ 	.short	(.L_77 - .L_76)
	.align		4
.L_76:
        /*0048*/ 	.word	index@(.nv.constant0._Z7vecInitPff)
        /*004c*/ 	.short	0x0380
        /*004e*/ 	.short	0x000c


	//----- nvinfo : EIATTR_SW_WAR
	.align		4
.L_77:
        /*0050*/ 	.byte	0x04, 0x36
        /*0052*/ 	.short	(.L_79 - .L_78)
.L_78:
        /*0054*/ 	.word	0x00000008
.L_79:


//--------------------- .nv.callgraph             --------------------------
	.section	.nv.callgraph,"",@"SHT_CUDA_CALLGRAPH"
	.align	4
	.sectionentsize	8
	.align		4
        /*0000*/ 	.word	0x00000000
	.align		4
        /*0004*/ 	.word	0xffffffff
	.align		4
        /*0008*/ 	.word	0x00000000
	.align		4
        /*000c*/ 	.word	0xfffffffe
	.align		4
        /*0010*/ 	.word	0x00000000
	.align		4
        /*0014*/ 	.word	0xfffffffd
	.align		4
        /*0018*/ 	.word	0x00000000
	.align		4
        /*001c*/ 	.word	0xfffffffc


//--------------------- .text._Z17vecMultiplyAndAddPfS_S_S_ --------------------------
	.section	.text._Z17vecMultiplyAndAddPfS_S_S_,"ax",@progbits
	.align	128
        .global         _Z17vecMultiplyAndAddPfS_S_S_
        .type           _Z17vecMultiplyAndAddPfS_S_S_,@function
        .size           _Z17vecMultiplyAndAddPfS_S_S_,(.L_x_4 - _Z17vecMultiplyAndAddPfS_S_S_)
        .other          _Z17vecMultiplyAndAddPfS_S_S_,@"STO_CUDA_ENTRY STV_DEFAULT"
_Z17vecMultiplyAndAddPfS_S_S_:
.text._Z17vecMultiplyAndAddPfS_S_S_:
[----:B------:R-:W-:Y:S01]  /*0000*/  LDC R1, c[0x0][0x37c] ;  /* 0x0000df00ff017b82 */ /* 0x000fe20000000800 */
[----:B------:R-:W0:Y:S07]  /*0010*/  S2R R0, SR_TID.X ;  /* 0x0000000000007919 */ /* 0x000e2e0000002100 */
[----:B------:R-:W0:Y:S01]  /*0020*/  S2UR UR6, SR_CTAID.X ;  /* 0x00000000000679c3 */ /* 0x000e220000002500 */
[----:B------:R-:W1:Y:S07]  /*0030*/  LDCU.64 UR4, c[0x0][0x358] ;  /* 0x00006b00ff0477ac */ /* 0x000e6e0008000a00 */
[----:B------:R-:W0:Y:S08]  /*0040*/  LDC R11, c[0x0][0x360] ;  /* 0x0000d800ff0b7b82 */ /* 0x000e300000000800 */
[----:B------:R-:W2:Y:S08]  /*0050*/  LDC.64 R2, c[0x0][0x380] ;  /* 0x0000e000ff027b82 */ /* 0x000eb00000000a00 */
[----:B------:R-:W3:Y:S08]  /*0060*/  LDC.64 R4, c[0x0][0x388] ;  /* 0x0000e200ff047b82 */ /* 0x000ef00000000a00 */
[----:B------:R-:W4:Y:S01]  /*0070*/  LDC.64 R6, c[0x0][0x390] ;  /* 0x0000e400ff067b82 */ /* 0x000f220000000a00 */
[----:B0-----:R-:W-:-:S04]  /*0080*/  IMAD R11, R11, UR6, R0 ;  /* 0x000000060b0b7c24 */ /* 0x001fc8000f8e0200 */
[----:B--2---:R-:W-:-:S03]  /*0090*/  IMAD.WIDE.U32 R2, R11, 0x4, R2 ;  /* 0x000000040b027825 */ /* 0x004fc600078e0002 */
[----:B------:R-:W0:Y:S03]  /*00a0*/  LDC.64 R8, c[0x0][0x398] ;  /* 0x0000e600ff087b82 */ /* 0x000e260000000a00 */
[----:B-1----:R-:W2:Y:S01]  /*00b0*/  LDG.E R2, desc[UR4][R2.64] ;  /* 0x0000000402027981 */ /* 0x002ea2000c1e1900 */
[----:B---3--:R-:W-:-:S06]  /*00c0*/  IMAD.WIDE.U32 R4, R11, 0x4, R4 ;  /* 0x000000040b047825 */ /* 0x008fcc00078e0004 */
[----:B------:R-:W2:Y:S01]  /*00d0*/  LDG.E R5, desc[UR4][R4.64] ;  /* 0x0000000404057981 */ /* 0x000ea2000c1e1900 */
[----:B----4-:R-:W-:-:S06]  /*00e0*/  IMAD.WIDE.U32 R6, R11, 0x4, R6 ;  /* 0x000000040b067825 */ /* 0x010fcc00078e0006 */
[----:B------:R-:W3:Y:S01]  /*00f0*/  LDG.E R7, desc[UR4][R6.64] ;  /* 0x0000000406077981 */ /* 0x000ee2000c1e1900 */
[----:B0-----:R-:W-:-:S04]  /*0100*/  IMAD.WIDE.U32 R8, R11, 0x4, R8 ;  /* 0x000000040b087825 */ /* 0x001fc800078e0008 */
[----:B--2---:R-:W-:-:S04]  /*0110*/  FADD R0, R2, R5 ;  /* 0x0000000502007221 */ /* 0x004fc80000000000 */
[----:B---3--:R-:W-:-:S05]  /*0120*/  FMUL R11, R0, R7 ;  /* 0x00000007000b7220 */ /* 0x008fca0000400000 */
[----:B------:R-:W-:Y:S01]  /*0130*/  STG.E desc[UR4][R8.64], R11 ;  /* 0x0000000b08007986 */ /* 0x000fe2000c101904 */
[----:B------:R-:W-:Y:S05]  /*0140*/  EXIT ;  /* 0x000000000000794d */ /* 0x000fea0003800000 */
.L_x_0:
[----:B------:R-:W-:-:S00]  /*0150*/  BRA `(.L_x_0) ;  /* 0xfffffffc00fc7947 */ /* 0x000fc0000383ffff */
[----:B------:R-:W-:-:S00]  /*0160*/  NOP ;  /* 0x0000000000007918 */ /* 0x000fc00000000000 */
        /* <DEDUP_REMOVED lines=9> */
.L_x_4:


//--------------------- .text._Z11vecMultiplyPfS_S_ --------------------------
	.section	.text._Z11vecMultiplyPfS_S_,"ax",@progbits
	.align	128
        .global         _Z11vecMultiplyPfS_S_
        .type           _Z11vecMultiplyPfS_S_,@function
        .size           _Z11vecMultiplyPfS_S_,(.L_x_5 - _Z11vecMultiplyPfS_S_)
        .other          _Z11vecMultiplyPfS_S_,@"STO_CUDA_ENTRY STV_DEFAULT"
_Z11vecMultiplyPfS_S_:
.text._Z11vecMultiplyPfS_S_:
[----:B------:R-:W-:Y:S01]  /*0000*/  LDC R1, c[0x0][0x37c] ;  /* 0x0000df00ff017b82 */ /* 0x000fe20000000800 */
[----:B------:R-:W0:Y:S07]  /*0010*/  S2R R0, SR_TID.X ;  /* 0x0000000000007919 */ /* 0x000e2e0000002100 */
[----:B------:R-:W0:Y:S01]  /*0020*/  S2UR UR6, SR_CTAID.X ;  /* 0x00000000000679c3 */ /* 0x000e220000002500 */
[----:B------:R-:W1:Y:S07]  /*0030*/  LDCU.64 UR4, c[0x0][0x358] ;  /* 0x00006b00ff0477ac */ /* 0x000e6e0008000a00 */
[----:B------:R-:W0:Y:S08]  /*0040*/  LDC R9, c[0x0][0x360] ;  /* 0x0000d800ff097b82 */ /* 0x000e300000000800 */
[----:B------:R-:W2:Y:S08]  /*0050*/  LDC.64 R2, c[0x0][0x380] ;  /* 0x0000e000ff027b82 */ /* 0x000eb00000000a00 */
[----:B------:R-:W3:Y:S01]  /*0060*/  LDC.64 R4, c[0x0][0x388] ;  /* 0x0000e200ff047b82 */ /* 0x000ee20000000a00 */
[----:B0-----:R-:W-:-:S07]  /*0070*/  IMAD R9, R9, UR6, R0 ;  /* 0x0000000609097c24 */ /* 0x001fce000f8e0200 */
[----:B------:R-:W0:Y:S01]  /*0080*/  LDC.64 R6, c[0x0][0x390] ;  /* 0x0000e400ff067b82 */ /* 0x000e220000000a00 */
[----:B--2---:R-:W-:-:S06]  /*0090*/  IMAD.WIDE.U32 R2, R9, 0x4, R2 ;  /* 0x0000000409027825 */ /* 0x004fcc00078e0002 */
[----:B-1----:R-:W2:Y:S01]  /*00a0*/  LDG.E R2, desc[UR4][R2.64] ;  /* 0x0000000402027981 */ /* 0x002ea2000c1e1900 */
[----:B---3--:R-:W-:-:S06]  /*00b0*/  IMAD.WIDE.U32 R4, R9, 0x4, R4 ;  /* 0x0000000409047825 */ /* 0x008fcc00078e0004 */
[----:B------:R-:W2:Y:S01]  /*00c0*/  LDG.E R5, desc[UR4][R4.64] ;  /* 0x0000000404057981 */ /* 0x000ea2000c1e1900 */
[----:B0-----:R-:W-:-:S04]  /*00d0*/  IMAD.WIDE.U32 R6, R9, 0x4, R6 ;  /* 0x0000000409067825 */ /* 0x001fc800078e0006 */
[----:B--2---:R-:W-:-:S05]  /*00e0*/  FMUL R9, R2, R5 ;  /* 0x0000000502097220 */ /* 0x004fca0000400000 */
[----:B------:R-:W-:Y:S01]  /*00f0*/  STG.E desc[UR4][R6.64], R9 ;  /* 0x0000000906007986 */ /* 0x000fe2000c101904 */
[----:B------:R-:W-:Y:S05]  /*0100*/  EXIT ;  /* 0x000000000000794d */ /* 0x000fea0003800000 */
.L_x_1:
        /* <DEDUP_REMOVED lines=15> */
.L_x_5:


//--------------------- .text._Z6vecAddPfS_S_     --------------------------
	.section	.text._Z6vecAddPfS_S_,"ax",@progbits
	.align	128
        .global         _Z6vecAddPfS_S_
        .type           _Z6vecAddPfS_S_,@function
        .size           _Z6vecAddPfS_S_,(.L_x_6 - _Z6vecAddPfS_S_)
        .other          _Z6vecAddPfS_S_,@"STO_CUDA_ENTRY STV_DEFAULT"
_Z6vecAddPfS_S_:
.text._Z6vecAddPfS_S_:
        /* <DEDUP_REMOVED lines=14> */
[----:B--2---:R-:W-:-:S05]  /*00e0*/  FADD R9, R2, R5 ;  /* 0x0000000502097221 */ /* 0x004fca0000000000 */
[----:B------:R-:W-:Y:S01]  /*00f0*/  STG.E desc[UR4][R6.64], R9 ;  /* 0x0000000906007986 */ /* 0x000fe2000c101904 */
[----:B------:R-:W-:Y:S05]  /*0100*/  EXIT ;  /* 0x000000000000794d */ /* 0x000fea0003800000 */
.L_x_2:
        /* <DEDUP_REMOVED lines=15> */
.L_x_6:


//--------------------- .text._Z7vecInitPff       --------------------------
	.section	.text._Z7vecInitPff,"ax",@progbits
	.align	128
        .global         _Z7vecInitPff
        .type           _Z7vecInitPff,@function
        .size           _Z7vecInitPff,(.L_x_7 - _Z7vecInitPff)
        .other          _Z7vecInitPff,@"STO_CUDA_ENTRY STV_DEFAULT"
_Z7vecInitPff:
.text._Z7vecInitPff:
[----:B------:R-:W-:Y:S01]  /*0000*/  LDC R1, c[0x0][0x37c] ;  /* 0x0000df00ff017b82 */ /* 0x000fe20000000800 */
[----:B------:R-:W0:Y:S07]  /*0010*/  S2R R0, SR_TID.X ;  /* 0x0000000000007919 */ /* 0x000e2e0000002100 */
[----:B------:R-:W0:Y:S01]  /*0020*/  S2UR UR6, SR_CTAID.X ;  /* 0x00000000000679c3 */ /* 0x000e220000002500 */
[----:B------:R-:W1:Y:S07]  /*0030*/  LDCU.64 UR4, c[0x0][0x358] ;  /* 0x00006b00ff0477ac */ /* 0x000e6e0008000a00 */
[----:B------:R-:W0:Y:S08]  /*0040*/  LDC R5, c[0x0][0x360] ;  /* 0x0000d800ff057b82 */ /* 0x000e300000000800 */
[----:B------:R-:W2:Y:S08]  /*0050*/  LDC.64 R2, c[0x0][0x380] ;  /* 0x0000e000ff027b82 */ /* 0x000eb00000000a00 */
[----:B------:R-:W1:Y:S01]  /*0060*/  LDC R7, c[0x0][0x388] ;  /* 0x0000e200ff077b82 */ /* 0x000e620000000800 */
[----:B0-----:R-:W-:-:S04]  /*0070*/  IMAD R5, R5, UR6, R0 ;  /* 0x0000000605057c24 */ /* 0x001fc8000f8e0200 */
[----:B--2---:R-:W-:-:S05]  /*0080*/  IMAD.WIDE.U32 R2, R5, 0x4, R2 ;  /* 0x0000000405027825 */ /* 0x004fca00078e0002 */
[----:B-1----:R-:W-:Y:S01]  /*0090*/  STG.E desc[UR4][R2.64], R7 ;  /* 0x0000000702007986 */ /* 0x002fe2000c101904 */
[----:B------:R-:W-:Y:S05]  /*00a0*/  EXIT ;  /* 0x000000000000794d */ /* 0x000fea0003800000 */
.L_x_3:
        /* <DEDUP_REMOVED lines=13> */
.L_x_7:


//--------------------- .nv.shared.reserved.0     --------------------------
	.section	.nv.shared.reserved.0,"aw",@nobits
	.weak		__nv_reservedSMEM_offset_0_alias
	.size		__nv_reservedSMEM_offset_0_alias, 0, 64
	.other		__nv_reservedSMEM_offset_0_alias,@"STO_CUDA_RESERVED_SHARED STV_DEFAULT"
__nv_reservedSMEM_offset_0_alias:
	.zero		0
	.zero		64


//--------------------- .nv.constant0._Z17vecMultiplyAndAddPfS_S_S_ --------------------------
	.section	.nv.constant0._Z17vecMultiplyAndAddPfS_S_S_,"a",@progbits
	.sectionflags	@""
	.align	4
.nv.constant0._Z17vecMultiplyAndAddPfS_S_S_:
	.zero		928


//--------------------- .nv.constant0._Z11vecMultiplyPfS_S_ --------------------------
	.section	.nv.constant0._Z11vecMultiplyPfS_S_,"a",@progbits
	.sectionflags	@""
	.align	4
.nv.constant0._Z11vecMultiplyPfS_S_:
	.zero		920


//--------------------- .nv.constant0._Z6vecAddPfS_S_ --------------------------
	.section	.nv.constant0._Z6vecAddPfS_S_,"a",@progbits
	.sectionflags	@""
	.align	4
.nv.constant0._Z6vecAddPfS_S_:
	.zero		920


//--------------------- .nv.constant0._Z7vecInitPff --------------------------
	.section	.nv.constant0._Z7vecInitPff,"a",@progbits
	.sectionflags	@""
	.align	4
.nv.constant0._Z7vecInitPff:
	.zero		908


//--------------------- SYMBOLS --------------------------

	.type		.nv.reservedSmem.offset0,@object
	.size		.nv.reservedSmem.offset0,0x4
